	.headerflags	@"EF_CUDA_TEXMODE_UNIFIED EF_CUDA_64BIT_ADDRESS EF_CUDA_ACCELERATORS EF_CUDA_SM90 EF_CUDA_VIRTUAL_SM(EF_CUDA_SM90)"
	.elftype	@"ET_EXEC"


//--------------------- .nv.info                  --------------------------
	.section	.nv.info,"",@"SHT_CUDA_INFO"
	.align	4


	//----- nvinfo : EIATTR_REGCOUNT
	.align		4
        /*0000*/ 	.byte	0x04, 0x2f
        /*0002*/ 	.short	(.L_3 - .L_2)
	.align		4
.L_2:
        /*0004*/ 	.word	index@(triton_poi_fused__native_batch_norm_legit_no_training_15)
        /*0008*/ 	.word	0x00000016


	//----- nvinfo : EIATTR_MIN_STACK_SIZE
	.align		4
.L_3:
        /*000c*/ 	.byte	0x04, 0x12
        /*000e*/ 	.short	(.L_5 - .L_4)
	.align		4
.L_4:
        /*0010*/ 	.word	index@(triton_poi_fused__native_batch_norm_legit_no_training_15)
        /*0014*/ 	.word	0x00000000


	//----- nvinfo : EIATTR_FRAME_SIZE
	.align		4
.L_5:
        /*0018*/ 	.byte	0x04, 0x11
        /*001a*/ 	.short	(.L_7 - .L_6)
	.align		4
.L_6:
        /*001c*/ 	.word	index@(triton_poi_fused__native_batch_norm_legit_no_training_15)
        /*0020*/ 	.word	0x00000000


	//----- nvinfo : EIATTR_MIN_STACK_SIZE
	.align		4
.L_7:
        /*0024*/ 	.byte	0x04, 0x12
        /*0026*/ 	.short	(.L_9 - .L_8)
	.align		4
.L_8:
        /*0028*/ 	.word	index@(triton_poi_fused__native_batch_norm_legit_no_training_15)
        /*002c*/ 	.word	0x00000000
.L_9:


//--------------------- .nv.info.triton_poi_fused__native_batch_norm_legit_no_training_15 --------------------------
	.section	.nv.info.triton_poi_fused__native_batch_norm_legit_no_training_15,"",@"SHT_CUDA_INFO"
	.sectionflags	@""
	.align	4


	//----- nvinfo : EIATTR_CUDA_API_VERSION
	.align		4
        /*0000*/ 	.byte	0x04, 0x37
        /*0002*/ 	.short	(.L_11 - .L_10)
.L_10:
        /*0004*/ 	.word	0x0000007c


	//----- nvinfo : EIATTR_KPARAM_INFO
	.align		4
.L_11:
        /*0008*/ 	.byte	0x04, 0x17
        /*000a*/ 	.short	(.L_13 - .L_12)
.L_12:
        /*000c*/ 	.word	0x00000000
        /*0010*/ 	.short	0x0006
        /*0012*/ 	.short	0x0030
        /*0014*/ 	.byte	0x00, 0xf0, 0x11, 0x00


	//----- nvinfo : EIATTR_KPARAM_INFO
	.align		4
.L_13:
        /*0018*/ 	.byte	0x04, 0x17
        /*001a*/ 	.short	(.L_15 - .L_14)
.L_14:
        /*001c*/ 	.word	0x00000000
        /*0020*/ 	.short	0x0005
        /*0022*/ 	.short	0x0028
        /*0024*/ 	.byte	0x00, 0xf4, 0x21, 0x00


	//----- nvinfo : EIATTR_KPARAM_INFO
	.align		4
.L_15:
        /*0028*/ 	.byte	0x04, 0x17
        /*002a*/ 	.short	(.L_17 - .L_16)
.L_16:
        /*002c*/ 	.word	0x00000000
        /*0030*/ 	.short	0x0004
        /*0032*/ 	.short	0x0020
        /*0034*/ 	.byte	0x00, 0xf4, 0x21, 0x00


	//----- nvinfo : EIATTR_KPARAM_INFO
	.align		4
.L_17:
        /*0038*/ 	.byte	0x04, 0x17
        /*003a*/ 	.short	(.L_19 - .L_18)
.L_18:
        /*003c*/ 	.word	0x00000000
        /*0040*/ 	.short	0x0003
        /*0042*/ 	.short	0x0018
        /*0044*/ 	.byte	0x00, 0xf4, 0x21, 0x00


	//----- nvinfo : EIATTR_KPARAM_INFO
	.align		4
.L_19:
        /*0048*/ 	.byte	0x04, 0x17
        /*004a*/ 	.short	(.L_21 - .L_20)
.L_20:
        /*004c*/ 	.word	0x00000000
        /*0050*/ 	.short	0x0002
        /*0052*/ 	.short	0x0010
        /*0054*/ 	.byte	0x00, 0xf4, 0x21, 0x00


	//----- nvinfo : EIATTR_KPARAM_INFO
	.align		4
.L_21:
        /*0058*/ 	.byte	0x04, 0x17
        /*005a*/ 	.short	(.L_23 - .L_22)
.L_22:
        /*005c*/ 	.word	0x00000000
        /*0060*/ 	.short	0x0001
        /*0062*/ 	.short	0x0008
        /*0064*/ 	.byte	0x00, 0xf4, 0x21, 0x00


	//----- nvinfo : EIATTR_KPARAM_INFO
	.align		4
.L_23:
        /*0068*/ 	.byte	0x04, 0x17
        /*006a*/ 	.short	(.L_25 - .L_24)
.L_24:
        /*006c*/ 	.word	0x00000000
        /*0070*/ 	.short	0x0000
        /*0072*/ 	.short	0x0000
        /*0074*/ 	.byte	0x00, 0xf4, 0x21, 0x00


	//----- nvinfo : EIATTR_SPARSE_MMA_MASK
	.align		4
.L_25:
        /*0078*/ 	.byte	0x03, 0x50
        /*007a*/ 	.short	0x0000


	//----- nvinfo : EIATTR_MAXREG_COUNT
	.align		4
        /*007c*/ 	.byte	0x03, 0x1b
        /*007e*/ 	.short	0x00ff


	//----- nvinfo : EIATTR_EXIT_INSTR_OFFSETS
	.align		4
        /*0080*/ 	.byte	0x04, 0x1c
        /*0082*/ 	.short	(.L_27 - .L_26)


	//   ....[0]....
.L_26:
        /*0084*/ 	.word	0x000003e0


	//   ....[1]....
        /*0088*/ 	.word	0x00000400


	//----- nvinfo : EIATTR_REQNTID
	.align		4
.L_27:
        /*008c*/ 	.byte	0x04, 0x10
        /*008e*/ 	.short	(.L_29 - .L_28)
.L_28:
        /*0090*/ 	.word	0x00000080
        /*0094*/ 	.word	0x00000001
        /*0098*/ 	.word	0x00000001


	//----- nvinfo : EIATTR_CBANK_PARAM_SIZE
	.align		4
.L_29:
        /*009c*/ 	.byte	0x03, 0x19
        /*009e*/ 	.short	0x0034


	//----- nvinfo : EIATTR_PARAM_CBANK
	.align		4
        /*00a0*/ 	.byte	0x04, 0x0a
        /*00a2*/ 	.short	(.L_31 - .L_30)
	.align		4
.L_30:
        /*00a4*/ 	.word	index@(.nv.constant0.triton_poi_fused__native_batch_norm_legit_no_training_15)
        /*00a8*/ 	.short	0x0210
        /*00aa*/ 	.short	0x0034


	//----- nvinfo : EIATTR_SW_WAR
	.align		4
.L_31:
        /*00ac*/ 	.byte	0x04, 0x36
        /*00ae*/ 	.short	(.L_33 - .L_32)
.L_32:
        /*00b0*/ 	.word	0x00000008
.L_33:


//--------------------- .nv.callgraph             --------------------------
	.section	.nv.callgraph,"",@"SHT_CUDA_CALLGRAPH"
	.align	4
	.sectionentsize	8
	.align		4
        /*0000*/ 	.word	0x00000000
	.align		4
        /*0004*/ 	.word	0xffffffff
	.align		4
        /*0008*/ 	.word	0x00000000
	.align		4
        /*000c*/ 	.word	0xfffffffe
	.align		4
        /*0010*/ 	.word	0x00000000
	.align		4
        /*0014*/ 	.word	0xfffffffd
	.align		4
        /*0018*/ 	.word	0x00000000
	.align		4
        /*001c*/ 	.word	0xfffffffc


//--------------------- .nv.constant4             --------------------------
	.section	.nv.constant4,"a",@progbits
	.align	8
	.align		8
.nv.constant4:
        /*0000*/ 	.dword	_$_str
	.align		8
        /*0008*/ 	.dword	_$_str_$_2


//--------------------- .text.triton_poi_fused__native_batch_norm_legit_no_training_15 --------------------------
	.section	.text.triton_poi_fused__native_batch_norm_legit_no_training_15,"ax",@progbits
	.align	128
        .global         triton_poi_fused__native_batch_norm_legit_no_training_15
        .type           triton_poi_fused__native_batch_norm_legit_no_training_15,@function
        .size           triton_poi_fused__native_batch_norm_legit_no_training_15,(.L_x_1 - triton_poi_fused__native_batch_norm_legit_no_training_15)
        .other          triton_poi_fused__native_batch_norm_legit_no_training_15,@"STO_CUDA_ENTRY STV_DEFAULT"
triton_poi_fused__native_batch_norm_legit_no_training_15:
.text.triton_poi_fused__native_batch_norm_legit_no_training_15:
[----:B------:R-:W0:Y:S01]  /*0000*/  LDC R1, c[0x0][0x28] ;  /* 0x00000a00ff017b82 */ /* 0x000e220000000800 */
[----:B------:R-:W1:Y:S07]  /*0010*/  S2R R0, SR_TID.X ;  /* 0x0000000000007919 */ /* 0x000e6e0000002100 */
[----:B------:R-:W2:Y:S01]  /*0020*/  LDC.64 R8, c[0x0][0x220] ;  /* 0x00008800ff087b82 */ /* 0x000ea20000000a00 */
[----:B------:R-:W-:Y:S01]  /*0030*/  ULDC.64 UR4, c[0x0][0x208] ;  /* 0x0000820000047ab9 */ /* 0x000fe20000000a00 */
[----:B------:R-:W3:Y:S06]  /*0040*/  S2R R5, SR_CTAID.X ;  /* 0x0000000000057919 */ /* 0x000eec0000002500 */
[----:B------:R-:W4:Y:S08]  /*0050*/  LDC.64 R12, c[0x0][0x210] ;  /* 0x00008400ff0c7b82 */ /* 0x000f300000000a00 */
[----:B------:R-:W5:Y:S08]  /*0060*/  LDC.64 R14, c[0x0][0x218] ;  /* 0x00008600ff0e7b82 */ /* 0x000f700000000a00 */
[----:B------:R-:W5:Y:S01]  /*0070*/  LDC.64 R16, c[0x0][0x228] ;  /* 0x00008a00ff107b82 */ /* 0x000f620000000a00 */
[----:B-1----:R-:W-:-:S07]  /*0080*/  SHF.L.U32 R0, R0, 0x1, RZ ;  /* 0x0000000100007819 */ /* 0x002fce00000006ff */
[----:B------:R-:W1:Y:S01]  /*0090*/  LDC.64 R18, c[0x0][0x230] ;  /* 0x00008c00ff127b82 */ /* 0x000e620000000a00 */
[----:B---3--:R-:W-:Y:S02]  /*00a0*/  SHF.R.S32.HI R3, RZ, 0x17, R5 ;  /* 0x00000017ff037819 */ /* 0x008fe40000011405 */
[----:B------:R-:W-:Y:S02]  /*00b0*/  LOP3.LUT R0, R0, 0xfe, RZ, 0xc0, !PT ;  /* 0x000000fe00007812 */ /* 0x000fe400078ec0ff */
[----:B------:R-:W-:Y:S02]  /*00c0*/  SGXT R3, R3, 0x1 ;  /* 0x000000010303781a */ /* 0x000fe40000000200 */
[----:B------:R-:W-:-:S04]  /*00d0*/  LEA R0, R5, R0, 0x8 ;  /* 0x0000000005007211 */ /* 0x000fc800078e40ff */
[----:B------:R-:W-:Y:S02]  /*00e0*/  LEA.HI R3, R3, R0, RZ, 0x6 ;  /* 0x0000000003037211 */ /* 0x000fe400078f30ff */
[----:B------:R-:W-:Y:S02]  /*00f0*/  ISETP.GE.AND P4, PT, R0, 0x400, PT ;  /* 0x000004000000780c */ /* 0x000fe40003f86270 */
[----:B------:R-:W-:-:S04]  /*0100*/  LOP3.LUT R3, R3, 0xffffffc0, RZ, 0xc0, !PT ;  /* 0xffffffc003037812 */ /* 0x000fc800078ec0ff */
[----:B------:R-:W-:Y:S02]  /*0110*/  IADD3 R11, R0, -R3, RZ ;  /* 0x80000003000b7210 */ /* 0x000fe40007ffe0ff */
[----:B------:R-:W-:-:S03]  /*0120*/  CS2R R2, SRZ ;  /* 0x0000000000027805 */ /* 0x000fc6000001ff00 */
[----:B--2---:R-:W-:-:S05]  /*0130*/  IMAD.WIDE R8, R11, 0x4, R8 ;  /* 0x000000040b087825 */ /* 0x004fca00078e0208 */
[----:B------:R2:W3:Y:S01]  /*0140*/  @!P4 LDG.E.EL.64 R2, desc[UR4][R8.64] ;  /* 0x000000040802c981 */ /* 0x0004e2000c2e1b00 */
[----:B------:R-:W-:Y:S02]  /*0150*/  CS2R R4, SRZ ;  /* 0x0000000000047805 */ /* 0x000fe4000001ff00 */
[----:B------:R-:W-:Y:S01]  /*0160*/  CS2R R6, SRZ ;  /* 0x0000000000067805 */ /* 0x000fe2000001ff00 */
[----:B----4-:R-:W-:-:S04]  /*0170*/  IMAD.WIDE R12, R0, 0x4, R12 ;  /* 0x00000004000c7825 */ /* 0x010fc800078e020c */
[C---:B-----5:R-:W-:Y:S01]  /*0180*/  IMAD.WIDE R14, R11.reuse, 0x4, R14 ;  /* 0x000000040b0e7825 */ /* 0x060fe200078e020e */
[----:B------:R-:W4:Y:S04]  /*0190*/  @!P4 LDG.E.64 R4, desc[UR4][R12.64] ;  /* 0x000000040c04c981 */ /* 0x000f28000c1e1b00 */
[----:B------:R5:W4:Y:S01]  /*01a0*/  @!P4 LDG.E.EL.64 R6, desc[UR4][R14.64] ;  /* 0x000000040e06c981 */ /* 0x000b22000c2e1b00 */
[----:B0-----:R-:W-:Y:S01]  /*01b0*/  IMAD.WIDE R16, R11, 0x4, R16 ;  /* 0x000000040b107825 */ /* 0x001fe200078e0210 */
[----:B--2---:R-:W-:-:S03]  /*01c0*/  CS2R R8, SRZ ;  /* 0x0000000000087805 */ /* 0x004fc6000001ff00 */
[----:B-1----:R-:W-:Y:S01]  /*01d0*/  IMAD.WIDE R18, R11, 0x4, R18 ;  /* 0x000000040b127825 */ /* 0x002fe200078e0212 */
[----:B------:R-:W-:-:S04]  /*01e0*/  CS2R R10, SRZ ;  /* 0x00000000000a7805 */ /* 0x000fc8000001ff00 */
[----:B------:R-:W2:Y:S04]  /*01f0*/  @!P4 LDG.E.EL.64 R8, desc[UR4][R18.64] ;  /* 0x000000041208c981 */ /* 0x000ea8000c2e1b00 */
[----:B------:R-:W2:Y:S01]  /*0200*/  @!P4 LDG.E.EL.64 R10, desc[UR4][R16.64] ;  /* 0x00000004100ac981 */ /* 0x000ea2000c2e1b00 */
[----:B-----5:R-:W-:Y:S01]  /*0210*/  HFMA2.MMA R15, -RZ, RZ, 1.625, 0 ;  /* 0x3e800000ff0f7435 */ /* 0x020fe200000001ff */
[----:B---3--:R-:W-:Y:S01]  /*0220*/  FADD R2, R2, 9.9999997473787516356e-06 ;  /* 0x3727c5ac02027421 */ /* 0x008fe20000000000 */
[----:B------:R-:W-:-:S03]  /*0230*/  FADD R12, R3, 9.9999997473787516356e-06 ;  /* 0x3727c5ac030c7421 */ /* 0x000fc60000000000 */
[----:B------:R0:W1:Y:S08]  /*0240*/  MUFU.SQRT R13, R2 ;  /* 0x00000002000d7308 */ /* 0x0000700000002000 */
[----:B------:R-:W3:Y:S01]  /*0250*/  MUFU.SQRT R14, R12 ;  /* 0x0000000c000e7308 */ /* 0x000ee20000002000 */
[----:B0-----:R-:W0:Y:S01]  /*0260*/  LDC.64 R2, c[0x0][0x238] ;  /* 0x00008e00ff027b82 */ /* 0x001e220000000a00 */
[----:B-1----:R-:W-:-:S02]  /*0270*/  FSETP.GT.AND P0, PT, R13, 8.50705917302346158658e+37, PT ;  /* 0x7e8000000d00780b */ /* 0x002fc40003f04000 */
[----:B------:R-:W-:Y:S02]  /*0280*/  FSETP.GEU.AND P2, PT, R13, 1.175494350822287508e-38, PT ;  /* 0x008000000d00780b */ /* 0x000fe40003f4e000 */
[C---:B---3--:R-:W-:Y:S02]  /*0290*/  FSETP.GT.AND P1, PT, R14.reuse, 8.50705917302346158658e+37, PT ;  /* 0x7e8000000e00780b */ /* 0x048fe40003f24000 */
[----:B------:R-:W-:-:S07]  /*02a0*/  FSETP.GEU.AND P3, PT, R14, 1.175494350822287508e-38, PT ;  /* 0x008000000e00780b */ /* 0x000fce0003f6e000 */
[----:B------:R-:W-:-:S04]  /*02b0*/  @P0 FMUL R13, R13, 0.25 ;  /* 0x3e8000000d0d0820 */ /* 0x000fc80000400000 */
[----:B------:R-:W-:Y:S01]  /*02c0*/  @!P2 FMUL R13, R13, 16777216 ;  /* 0x4b8000000d0da820 */ /* 0x000fe20000400000 */
[----:B------:R-:W-:-:S04]  /*02d0*/  @P1 FMUL R14, R14, 0.25 ;  /* 0x3e8000000e0e1820 */ /* 0x000fc80000400000 */
[----:B------:R-:W-:Y:S01]  /*02e0*/  @!P3 FMUL R14, R14, 16777216 ;  /* 0x4b8000000e0eb820 */ /* 0x000fe20000400000 */
[----:B------:R-:W1:Y:S01]  /*02f0*/  MUFU.RCP R13, R13 ;  /* 0x0000000d000d7308 */ /* 0x000e620000001000 */
[----:B------:R-:W-:-:S07]  /*0300*/  FSEL R12, R15, 1, P0 ;  /* 0x3f8000000f0c7808 */ /* 0x000fce0000000000 */
[----:B------:R-:W3:Y:S01]  /*0310*/  MUFU.RCP R14, R14 ;  /* 0x0000000e000e7308 */ /* 0x000ee20000001000 */
[----:B------:R-:W-:Y:S01]  /*0320*/  FSEL R15, R15, 1, P1 ;  /* 0x3f8000000f0f7808 */ /* 0x000fe20000800000 */
[----:B------:R-:W-:Y:S01]  /*0330*/  @!P2 FMUL R12, R12, 16777216 ;  /* 0x4b8000000c0ca820 */ /* 0x000fe20000400000 */
[----:B----4-:R-:W-:-:S03]  /*0340*/  FADD R4, -R6, R4 ;  /* 0x0000000406047221 */ /* 0x010fc60000000100 */
[----:B------:R-:W-:Y:S01]  /*0350*/  @!P3 FMUL R15, R15, 16777216 ;  /* 0x4b8000000f0fb820 */ /* 0x000fe20000400000 */
[----:B------:R-:W-:Y:S01]  /*0360*/  FADD R5, -R7, R5 ;  /* 0x0000000507057221 */ /* 0x000fe20000000100 */
[----:B-1----:R-:W-:Y:S02]  /*0370*/  FMUL R13, R13, R12 ;  /* 0x0000000c0d0d7220 */ /* 0x002fe40000400000 */
[----:B---3--:R-:W-:Y:S02]  /*0380*/  FMUL R6, R14, R15 ;  /* 0x0000000f0e067220 */ /* 0x008fe40000400000 */
[----:B------:R-:W-:Y:S02]  /*0390*/  FMUL R13, R4, R13 ;  /* 0x0000000d040d7220 */ /* 0x000fe40000400000 */
[----:B------:R-:W-:Y:S01]  /*03a0*/  FMUL R6, R5, R6 ;  /* 0x0000000605067220 */ /* 0x000fe20000400000 */
[----:B0-----:R-:W-:-:S04]  /*03b0*/  IMAD.WIDE R2, R0, 0x4, R2 ;  /* 0x0000000400027825 */ /* 0x001fc800078e0202 */
[----:B--2---:R-:W-:Y:S01]  /*03c0*/  FFMA R8, R13, R10, R8 ;  /* 0x0000000a0d087223 */ /* 0x004fe20000000008 */
[----:B------:R-:W-:Y:S01]  /*03d0*/  FFMA R9, R6, R11, R9 ;  /* 0x0000000b06097223 */ /* 0x000fe20000000009 */
[----:B------:R-:W-:Y:S06]  /*03e0*/  @P4 EXIT ;  /* 0x000000000000494d */ /* 0x000fec0003800000 */
[----:B------:R-:W-:Y:S01]  /*03f0*/  STG.E.64 desc[UR4][R2.64], R8 ;  /* 0x0000000802007986 */ /* 0x000fe2000c101b04 */
[----:B------:R-:W-:Y:S05]  /*0400*/  EXIT ;  /* 0x000000000000794d */ /* 0x000fea0003800000 */
.L_x_0:
[----:B------:R-:W-:-:S00]  /*0410*/  BRA `(.L_x_0) ;  /* 0xfffffffc00fc7947 */ /* 0x000fc0000383ffff */
[----:B------:R-:W-:-:S00]  /*0420*/  NOP ;  /* 0x0000000000007918 */ /* 0x000fc00000000000 */
        /* <DEDUP_REMOVED lines=13> */
.L_x_1:


//--------------------- .nv.global.init           --------------------------
	.section	.nv.global.init,"aw",@progbits
.nv.global.init:
	.type		_$_str,@object
	.size		_$_str,(_$_str_$_2 - _$_str)
_$_str:
        /*0000*/ 	.byte	0x5f, 0x5f, 0x43, 0x55, 0x44, 0x41, 0x5f, 0x46, 0x54, 0x5a, 0x00
	.type		_$_str_$_2,@object
	.size		_$_str_$_2,(.L_1 - _$_str_$_2)
_$_str_$_2:
        /*000b*/ 	.byte	0x5f, 0x5f, 0x43, 0x55, 0x44, 0x41, 0x5f, 0x50, 0x52, 0x45, 0x43, 0x5f, 0x53, 0x51, 0x52, 0x54
        /*001b*/ 	.byte	0x00
.L_1:


//--------------------- .nv.constant0.triton_poi_fused__native_batch_norm_legit_no_training_15 --------------------------
	.section	.nv.constant0.triton_poi_fused__native_batch_norm_legit_no_training_15,"a",@progbits
	.sectionflags	@""
	.align	4
.nv.constant0.triton_poi_fused__native_batch_norm_legit_no_training_15:
	.zero		580
